//
// Generated by LLVM NVPTX Back-End
//

.version 8.3
.target sm_86
.address_size 64

	// .globl	triton_
.extern .shared .align 16 .b8 global_smem[];

.visible .entry triton_(
	.param .u64 triton__param_0,
	.param .u64 triton__param_1,
	.param .u64 triton__param_2,
	.param .u64 triton__param_3,
	.param .u64 triton__param_4,
	.param .u64 triton__param_5,
	.param .u64 triton__param_6,
	.param .u32 triton__param_7,
	.param .u32 triton__param_8
)
.maxntid 256, 1, 1
{
	.reg .pred 	%p<61>;
	.reg .b32 	%r<123>;
	.reg .f32 	%f<95>;
	.reg .b64 	%rd<34>;
	.reg .f64 	%fd<15>;
	.loc	1 18 0
$L__func_begin0:
	.loc	1 18 0

	ld.param.u64 	%rd20, [triton__param_0];
	ld.param.u64 	%rd21, [triton__param_1];
$L__tmp0:
	.loc	1 21 28
	// begin inline asm
	mov.u32 %r1, %ctaid.x;
	// end inline asm
	.loc	1 21 33
	shl.b32 	%r59, %r1, 5;
	ld.param.u64 	%rd22, [triton__param_2];
	ld.param.u64 	%rd23, [triton__param_3];
	.loc	1 22 44
	mov.u32 	%r60, %tid.x;
	and.b32  	%r61, %r60, 31;
	ld.param.u64 	%rd24, [triton__param_4];
	shl.b32 	%r62, %r60, 2;
	ld.param.u64 	%rd25, [triton__param_5];
	and.b32  	%r63, %r62, 28;
	ld.param.u64 	%rd26, [triton__param_6];
	.loc	1 22 23
	or.b32  	%r64, %r59, %r63;
	ld.param.u32 	%r65, [triton__param_7];
	or.b32  	%r66, %r59, %r61;
	.loc	1 23 21
	setp.lt.s32 	%p1, %r64, %r65;
	setp.lt.s32 	%p30, %r66, %r65;
	.loc	1 27 20
	mul.hi.s32 	%r68, %r64, 780903145;
	shr.u32 	%r69, %r68, 31;
	shr.s32 	%r70, %r68, 5;
	add.s32 	%r71, %r70, %r69;
	mul.hi.s32 	%r73, %r66, 780903145;
	shr.u32 	%r74, %r73, 31;
	shr.s32 	%r75, %r73, 5;
	add.s32 	%r76, %r75, %r74;
	mul.lo.s32 	%r77, %r71, 176;
	sub.s32 	%r78, %r64, %r77;
	mul.lo.s32 	%r79, %r76, 176;
	sub.s32 	%r80, %r66, %r79;
	.loc	1 31 30
	mul.wide.s32 	%rd27, %r71, 8;
	add.s64 	%rd2, %rd20, %rd27;
	.loc	1 31 35
	// begin inline asm
	mov.u64 %rd1, 0x0;
	@%p1 ld.global.L1::evict_last.b64 { %rd1 }, [ %rd2 + 0 ];
	// end inline asm
	// begin inline asm
	mov.u64 %rd3, 0x0;
	@%p1 ld.global.L1::evict_last.b64 { %rd3 }, [ %rd2 + 0 ];
	// end inline asm
	// begin inline asm
	mov.u64 %rd5, 0x0;
	@%p1 ld.global.L1::evict_last.b64 { %rd5 }, [ %rd2 + 0 ];
	// end inline asm
	// begin inline asm
	mov.u64 %rd7, 0x0;
	@%p1 ld.global.L1::evict_last.b64 { %rd7 }, [ %rd2 + 0 ];
	// end inline asm
	.loc	1 32 30
	mul.wide.s32 	%rd28, %r71, 4;
	add.s64 	%rd9, %rd21, %rd28;
	.loc	1 32 35
	// begin inline asm
	mov.u32 %r2, 0x0;
	@%p1 ld.global.L1::evict_last.b32 { %r2 }, [ %rd9 + 0 ];
	// end inline asm
	// begin inline asm
	mov.u32 %r3, 0x0;
	@%p1 ld.global.L1::evict_last.b32 { %r3 }, [ %rd9 + 0 ];
	// end inline asm
	// begin inline asm
	mov.u32 %r4, 0x0;
	@%p1 ld.global.L1::evict_last.b32 { %r4 }, [ %rd9 + 0 ];
	// end inline asm
	// begin inline asm
	mov.u32 %r5, 0x0;
	@%p1 ld.global.L1::evict_last.b32 { %r5 }, [ %rd9 + 0 ];
	// end inline asm
	.loc	1 33 37
	mad.lo.s32 	%r81, %r71, 8800, %r78;
	.loc	1 34 31
	mul.wide.s32 	%rd29, %r78, 4;
	add.s64 	%rd15, %rd23, %rd29;
	.loc	1 36 31
	mul.wide.s32 	%rd30, %r76, 4;
	add.s64 	%rd18, %rd25, %rd30;
	.loc	1 24 34
	bfe.u32 	%r82, %r60, 3, 5;
	or.b32  	%r83, %r82, 32;
	.loc	1 26 21
	setp.lt.u32 	%p38, %r83, 50;
	.loc	1 31 35
	mov.b64 	%fd1, %rd1;
	mov.b64 	%fd2, %rd3;
	mov.b64 	%fd3, %rd5;
	mov.b64 	%fd4, %rd7;
	.loc	1 33 48
	mad.lo.s32 	%r84, %r82, 176, %r81;
	add.s32 	%r85, %r84, 5632;
	.loc	1 33 31
	mul.wide.s32 	%rd31, %r84, 4;
	add.s64 	%rd13, %rd22, %rd31;
	mul.wide.s32 	%rd32, %r85, 4;
	add.s64 	%rd14, %rd22, %rd32;
	.loc	1 33 67
	and.pred  	%p14, %p38, %p1;
	mov.b32 	%r10, 0;
	.loc	1 33 59
	// begin inline asm
	mov.u32 %r6, 0x0;
	mov.u32 %r7, 0x0;
	mov.u32 %r8, 0x0;
	mov.u32 %r9, 0x0;
	@%p1 ld.global.v4.b32 { %r6, %r7, %r8, %r9 }, [ %rd13 + 0 ];
	@!%p1 mov.u32 %r6, %r10;
	@!%p1 mov.u32 %r7, %r10;
	@!%p1 mov.u32 %r8, %r10;
	@!%p1 mov.u32 %r9, %r10;
	// end inline asm
	mov.b32 	%f1, %r6;
	mov.b32 	%f2, %r7;
	mov.b32 	%f3, %r8;
	mov.b32 	%f4, %r9;
	// begin inline asm
	mov.u32 %r14, 0x0;
	mov.u32 %r15, 0x0;
	mov.u32 %r16, 0x0;
	mov.u32 %r17, 0x0;
	@%p14 ld.global.v4.b32 { %r14, %r15, %r16, %r17 }, [ %rd14 + 0 ];
	@!%p14 mov.u32 %r14, %r10;
	@!%p14 mov.u32 %r15, %r10;
	@!%p14 mov.u32 %r16, %r10;
	@!%p14 mov.u32 %r17, %r10;
	// end inline asm
	mov.b32 	%f5, %r14;
	mov.b32 	%f6, %r15;
	mov.b32 	%f7, %r16;
	mov.b32 	%f8, %r17;
	.loc	1 34 36
	// begin inline asm
	mov.u32 %r22, 0x0;
	mov.u32 %r23, 0x0;
	mov.u32 %r24, 0x0;
	mov.u32 %r25, 0x0;
	@%p1 ld.global.L1::evict_last.v4.b32 { %r22, %r23, %r24, %r25 }, [ %rd15 + 0 ];
	// end inline asm
	mov.b32 	%f9, %r22;
	mov.b32 	%f10, %r23;
	mov.b32 	%f11, %r24;
	mov.b32 	%f12, %r25;
	.loc	1 35 31
	add.s64 	%rd16, %rd24, %rd31;
	add.s64 	%rd17, %rd24, %rd32;
	.loc	1 35 59
	// begin inline asm
	mov.u32 %r26, 0x0;
	mov.u32 %r27, 0x0;
	mov.u32 %r28, 0x0;
	mov.u32 %r29, 0x0;
	@%p1 ld.global.v4.b32 { %r26, %r27, %r28, %r29 }, [ %rd16 + 0 ];
	@!%p1 mov.u32 %r26, %r10;
	@!%p1 mov.u32 %r27, %r10;
	@!%p1 mov.u32 %r28, %r10;
	@!%p1 mov.u32 %r29, %r10;
	// end inline asm
	mov.b32 	%f13, %r26;
	mov.b32 	%f14, %r27;
	mov.b32 	%f15, %r28;
	mov.b32 	%f16, %r29;
	// begin inline asm
	mov.u32 %r34, 0x0;
	mov.u32 %r35, 0x0;
	mov.u32 %r36, 0x0;
	mov.u32 %r37, 0x0;
	@%p14 ld.global.v4.b32 { %r34, %r35, %r36, %r37 }, [ %rd17 + 0 ];
	@!%p14 mov.u32 %r34, %r10;
	@!%p14 mov.u32 %r35, %r10;
	@!%p14 mov.u32 %r36, %r10;
	@!%p14 mov.u32 %r37, %r10;
	// end inline asm
	mov.b32 	%f17, %r34;
	mov.b32 	%f18, %r35;
	mov.b32 	%f19, %r36;
	mov.b32 	%f20, %r37;
	.loc	1 36 36
	// begin inline asm
	mov.u32 %r57, 0x0;
	@%p30 ld.global.L1::evict_last.b32 { %r57 }, [ %rd18 + 0 ];
	// end inline asm
$L__tmp1:
	.loc	2 74 15
	setp.lt.f64 	%p39, %fd4, 0d4049000000000000;
	setp.lt.f64 	%p40, %fd3, 0d4049000000000000;
	setp.lt.f64 	%p41, %fd2, 0d4049000000000000;
	setp.lt.f64 	%p42, %fd1, 0d4049000000000000;
	.loc	2 76 21
	setp.nan.f64 	%p43, %fd4, %fd4;
	setp.nan.f64 	%p44, %fd3, %fd3;
	setp.nan.f64 	%p45, %fd2, %fd2;
	setp.nan.f64 	%p46, %fd1, %fd1;
	.loc	2 77 29
	selp.f64 	%fd5, %fd1, 0d4049000000000000, %p46;
	selp.f64 	%fd6, %fd1, %fd5, %p42;
	selp.f64 	%fd7, %fd2, 0d4049000000000000, %p45;
	selp.f64 	%fd8, %fd2, %fd7, %p41;
	selp.f64 	%fd9, %fd3, 0d4049000000000000, %p44;
	selp.f64 	%fd10, %fd3, %fd9, %p40;
	selp.f64 	%fd11, %fd4, 0d4049000000000000, %p43;
	selp.f64 	%fd12, %fd4, %fd11, %p39;
	cvt.rn.f64.u32 	%fd13, %r82;
	cvt.rn.f64.u32 	%fd14, %r83;
$L__tmp2:
	.loc	1 41 18
	setp.gt.f64 	%p47, %fd12, %fd14;
	setp.gt.f64 	%p48, %fd10, %fd14;
	setp.gt.f64 	%p49, %fd8, %fd14;
	setp.gt.f64 	%p50, %fd12, %fd13;
	setp.gt.f64 	%p51, %fd10, %fd13;
	setp.gt.f64 	%p52, %fd8, %fd13;
	setp.gt.f64 	%p53, %fd6, %fd14;
	setp.gt.f64 	%p54, %fd6, %fd13;
	.loc	1 43 19
	and.b32  	%r86, %r2, 2147483647;
	setp.eq.s32 	%p55, %r86, 0;
	.loc	1 45 20
	add.f32 	%f21, %f1, %f9;
	add.f32 	%f22, %f2, %f10;
	add.f32 	%f23, %f3, %f11;
	add.f32 	%f24, %f4, %f12;
	add.f32 	%f25, %f5, %f9;
	add.f32 	%f26, %f6, %f10;
	add.f32 	%f27, %f7, %f11;
	add.f32 	%f28, %f8, %f12;
	.loc	1 46 20
	add.f32 	%f29, %f21, %f13;
	add.f32 	%f30, %f22, %f14;
	add.f32 	%f31, %f23, %f15;
	add.f32 	%f32, %f24, %f16;
	add.f32 	%f33, %f25, %f17;
	add.f32 	%f34, %f26, %f18;
	add.f32 	%f35, %f27, %f19;
	add.f32 	%f36, %f28, %f20;
	.loc	1 49 43
	selp.f32 	%f37, %f29, 0f00000000, %p55;
	selp.f32 	%f38, %f29, %f37, %p54;
	selp.f32 	%f39, %f38, 0f00000000, %p1;
	selp.f32 	%f40, %f33, 0f00000000, %p55;
	selp.f32 	%f41, %f33, %f40, %p53;
	selp.f32 	%f42, %f41, 0f00000000, %p14;
$L__tmp3:
	.loc	3 256 15
	add.f32 	%f43, %f39, %f42;
	.loc	3 267 36
	mov.b32 	%r87, %f43;
	shfl.sync.bfly.b32	%r88, %r87, 16, 31, -1;
	mov.b32 	%f44, %r88;
	.loc	3 256 15
	add.f32 	%f45, %f43, %f44;
	.loc	3 267 36
	mov.b32 	%r89, %f45;
	shfl.sync.bfly.b32	%r90, %r89, 8, 31, -1;
	mov.b32 	%f46, %r90;
	.loc	3 256 15
	add.f32 	%f47, %f45, %f46;
	.loc	3 267 36
	setp.lt.u32 	%p31, %r61, 8;
	bfe.u32 	%r91, %r60, 5, 3;
	shl.b32 	%r92, %r91, 2;
	shl.b32 	%r93, %r63, 5;
	or.b32  	%r94, %r93, %r92;
	mov.u32 	%r95, global_smem;
	add.s32 	%r43, %r95, %r94;
	add.s32 	%r45, %r43, 32;
	add.s32 	%r47, %r43, 64;
	add.s32 	%r49, %r43, 96;
	setp.lt.s32 	%p35, %r60, 256;
	add.s32 	%r52, %r95, %r62;
	and.b32  	%r96, %r3, 2147483647;
	and.b32  	%r97, %r4, 2147483647;
	and.b32  	%r98, %r5, 2147483647;
	and.b32  	%r99, %r60, 7;
	setp.eq.s32 	%p56, %r98, 0;
	setp.eq.s32 	%p57, %r97, 0;
	setp.eq.s32 	%p58, %r96, 0;
	setp.eq.s32 	%p59, %r99, 0;
$L__tmp4:
	.loc	1 49 43
	selp.f32 	%f48, %f30, 0f00000000, %p58;
	selp.f32 	%f49, %f30, %f48, %p52;
	selp.f32 	%f50, %f49, 0f00000000, %p1;
	selp.f32 	%f51, %f31, 0f00000000, %p57;
	selp.f32 	%f52, %f31, %f51, %p51;
	selp.f32 	%f53, %f52, 0f00000000, %p1;
	selp.f32 	%f54, %f32, 0f00000000, %p56;
	selp.f32 	%f55, %f32, %f54, %p50;
	selp.f32 	%f56, %f55, 0f00000000, %p1;
	selp.f32 	%f57, %f34, 0f00000000, %p58;
	selp.f32 	%f58, %f34, %f57, %p49;
	selp.f32 	%f59, %f58, 0f00000000, %p14;
	selp.f32 	%f60, %f35, 0f00000000, %p57;
	selp.f32 	%f61, %f35, %f60, %p48;
	selp.f32 	%f62, %f61, 0f00000000, %p14;
	selp.f32 	%f63, %f36, 0f00000000, %p56;
	selp.f32 	%f64, %f36, %f63, %p47;
	selp.f32 	%f65, %f64, 0f00000000, %p14;
$L__tmp5:
	.loc	3 256 15
	add.f32 	%f66, %f50, %f59;
	add.f32 	%f67, %f53, %f62;
	add.f32 	%f68, %f56, %f65;
	.loc	3 267 36
	mov.b32 	%r100, %f66;
	shfl.sync.bfly.b32	%r101, %r100, 16, 31, -1;
	mov.b32 	%f69, %r101;
	.loc	3 256 15
	add.f32 	%f70, %f66, %f69;
	.loc	3 267 36
	mov.b32 	%r102, %f70;
	shfl.sync.bfly.b32	%r103, %r102, 8, 31, -1;
	mov.b32 	%f71, %r103;
	.loc	3 256 15
	add.f32 	%f72, %f70, %f71;
	.loc	3 267 36
	mov.b32 	%r104, %f67;
	shfl.sync.bfly.b32	%r105, %r104, 16, 31, -1;
	mov.b32 	%f73, %r105;
	.loc	3 256 15
	add.f32 	%f74, %f67, %f73;
	.loc	3 267 36
	mov.b32 	%r106, %f74;
	shfl.sync.bfly.b32	%r107, %r106, 8, 31, -1;
	mov.b32 	%f75, %r107;
	.loc	3 256 15
	add.f32 	%f76, %f74, %f75;
	.loc	3 267 36
	mov.b32 	%r108, %f68;
	shfl.sync.bfly.b32	%r109, %r108, 16, 31, -1;
	mov.b32 	%f77, %r109;
	.loc	3 256 15
	add.f32 	%f78, %f68, %f77;
	.loc	3 267 36
	mov.b32 	%r110, %f78;
	shfl.sync.bfly.b32	%r111, %r110, 8, 31, -1;
	mov.b32 	%f79, %r111;
	.loc	3 256 15
	add.f32 	%f80, %f78, %f79;
	.loc	3 267 36
	mov.b32 	%r44, %f47;
	// begin inline asm
	@%p31 st.shared.b32 [ %r43 + 0 ], %r44;
	// end inline asm
	mov.b32 	%r46, %f72;
	// begin inline asm
	@%p31 st.shared.b32 [ %r45 + 0 ], %r46;
	// end inline asm
	mov.b32 	%r48, %f76;
	// begin inline asm
	@%p31 st.shared.b32 [ %r47 + 0 ], %r48;
	// end inline asm
	mov.b32 	%r50, %f80;
	// begin inline asm
	@%p31 st.shared.b32 [ %r49 + 0 ], %r50;
	// end inline asm
	bar.sync 	0;
	// begin inline asm
	@%p35 ld.shared.b32 %r51, [ %r52 + 0 ];
	// end inline asm
	mov.b32 	%f81, %r51;
	shfl.sync.bfly.b32	%r112, %r51, 4, 31, -1;
	mov.b32 	%f82, %r112;
	.loc	3 256 15
	add.f32 	%f83, %f81, %f82;
	.loc	3 267 36
	mov.b32 	%r113, %f83;
	shfl.sync.bfly.b32	%r114, %r113, 2, 31, -1;
	mov.b32 	%f84, %r114;
	.loc	3 256 15
	add.f32 	%f85, %f83, %f84;
	.loc	3 267 36
	mov.b32 	%r115, %f85;
	shfl.sync.bfly.b32	%r116, %r115, 1, 31, -1;
	mov.b32 	%f86, %r116;
	.loc	3 256 15
	add.f32 	%f87, %f85, %f86;
	.loc	3 267 36
	and.pred  	%p36, %p35, %p59;
	mov.b32 	%r54, %f87;
	// begin inline asm
	@%p36 st.shared.b32 [ %r52 + 0 ], %r54;
	// end inline asm
	bar.sync 	0;
	add.s32 	%r117, %r95, %r93;
	ld.shared.f32 	%f88, [%r117];
	ld.shared.f32 	%f89, [%r117+32];
	ld.shared.f32 	%f90, [%r117+64];
	ld.shared.f32 	%f91, [%r117+96];
$L__tmp6:
	.loc	1 53 20
	bar.sync 	0;
	shl.b32 	%r118, %r99, 4;
	add.s32 	%r119, %r95, %r118;
	st.shared.v4.f32 	[%r119], {%f88, %f89, %f90, %f91};
	bar.sync 	0;
	shl.b32 	%r120, %r61, 2;
	add.s32 	%r121, %r95, %r120;
	ld.shared.f32 	%f92, [%r121];
	mov.b32 	%r56, 1065353216;
	.loc	1 52 20
	// begin inline asm
	div.full.f32 %r55, %r56, %r57;
	// end inline asm
	mov.b32 	%f93, %r55;
	.loc	1 53 20
	mul.f32 	%f94, %f92, %f93;
	.loc	1 54 31
	mad.lo.s32 	%r122, %r76, 1872, %r80;
	.loc	1 54 25
	mul.wide.s32 	%rd33, %r122, 4;
	add.s64 	%rd19, %rd26, %rd33;
	.loc	1 54 49
	setp.eq.s32 	%p60, %r91, 0;
	mov.b32 	%r58, %f94;
	and.pred  	%p37, %p60, %p30;
	// begin inline asm
	@%p37 st.global.b32 [ %rd19 + 0 ], { %r58 };
	// end inline asm
	.loc	1 54 4
	ret;
$L__tmp7:
$L__func_end0:

}
	.file	1 "/home/admin/zy429782/fx_experiments/torch_aot_tool/dynamicLib_7622_gpu_torch260/i2/ci2xsuz5hmbhdp6op2nnf4sykpv2zmuz6hsmprxn4ecqa27pj3gh.py"
	.file	2 "/home/admin/zy429782/miniforge3/envs/torch_preview_0924/lib/python3.10/site-packages/torch/_inductor/runtime/triton_helpers.py"
	.file	3 "/home/admin/zy429782/miniforge3/envs/torch_preview_0924/lib/python3.10/site-packages/triton/language/standard.py"
	.section	.debug_abbrev
	{
.b8 1
.b8 17
.b8 1
.b8 37
.b8 8
.b8 19
.b8 5
.b8 3
.b8 8
.b8 16
.b8 6
.b8 27
.b8 8
.b8 17
.b8 1
.b8 18
.b8 1
.b8 0
.b8 0
.b8 2
.b8 46
.b8 0
.b8 3
.b8 8
.b8 32
.b8 11
.b8 0
.b8 0
.b8 3
.b8 46
.b8 1
.b8 17
.b8 1
.b8 18
.b8 1
.b8 49
.b8 19
.b8 0
.b8 0
.b8 4
.b8 29
.b8 0
.b8 49
.b8 19
.b8 17
.b8 1
.b8 18
.b8 1
.b8 88
.b8 11
.b8 89
.b8 11
.b8 87
.b8 11
.b8 0
.b8 0
.b8 0
	}
	.section	.debug_info
	{
.b32 257
.b8 2
.b8 0
.b32 .debug_abbrev
.b8 8
.b8 1
.b8 116
.b8 114
.b8 105
.b8 116
.b8 111
.b8 110
.b8 0
.b8 2
.b8 0
.b8 99
.b8 105
.b8 50
.b8 120
.b8 115
.b8 117
.b8 122
.b8 53
.b8 104
.b8 109
.b8 98
.b8 104
.b8 100
.b8 112
.b8 54
.b8 111
.b8 112
.b8 50
.b8 110
.b8 110
.b8 102
.b8 52
.b8 115
.b8 121
.b8 107
.b8 112
.b8 118
.b8 50
.b8 122
.b8 109
.b8 117
.b8 122
.b8 54
.b8 104
.b8 115
.b8 109
.b8 112
.b8 114
.b8 120
.b8 110
.b8 52
.b8 101
.b8 99
.b8 113
.b8 97
.b8 50
.b8 55
.b8 112
.b8 106
.b8 51
.b8 103
.b8 104
.b8 46
.b8 112
.b8 121
.b8 0
.b32 .debug_line
.b8 47
.b8 104
.b8 111
.b8 109
.b8 101
.b8 47
.b8 97
.b8 100
.b8 109
.b8 105
.b8 110
.b8 47
.b8 122
.b8 121
.b8 52
.b8 50
.b8 57
.b8 55
.b8 56
.b8 50
.b8 47
.b8 102
.b8 120
.b8 95
.b8 101
.b8 120
.b8 112
.b8 101
.b8 114
.b8 105
.b8 109
.b8 101
.b8 110
.b8 116
.b8 115
.b8 47
.b8 116
.b8 111
.b8 114
.b8 99
.b8 104
.b8 95
.b8 97
.b8 111
.b8 116
.b8 95
.b8 116
.b8 111
.b8 111
.b8 108
.b8 47
.b8 100
.b8 121
.b8 110
.b8 97
.b8 109
.b8 105
.b8 99
.b8 76
.b8 105
.b8 98
.b8 95
.b8 55
.b8 54
.b8 50
.b8 50
.b8 95
.b8 103
.b8 112
.b8 117
.b8 95
.b8 116
.b8 111
.b8 114
.b8 99
.b8 104
.b8 50
.b8 54
.b8 48
.b8 47
.b8 105
.b8 50
.b8 0
.b64 $L__func_begin0
.b64 $L__func_end0
.b8 2
.b8 116
.b8 114
.b8 105
.b8 116
.b8 111
.b8 110
.b8 95
.b8 0
.b8 1
.b8 3
.b64 $L__func_begin0
.b64 $L__func_end0
.b32 180
.b8 4
.b32 180
.b64 $L__tmp1
.b64 $L__tmp2
.b8 1
.b8 38
.b8 40
.b8 4
.b32 180
.b64 $L__tmp3
.b64 $L__tmp6
.b8 1
.b8 50
.b8 26
.b8 0
.b8 0
	}
	.section	.debug_loc	{	}


// ===== COMPILED SASS (sm_100) =====

	.target	sm_100

	.elftype	@"ET_EXEC"


//--------------------- .note.nv.tkinfo           --------------------------
	.section	.note.nv.tkinfo,"",@"SHT_NOTE"
	.sectionflags	@"SHF_NOTE_NV_TKINFO"
	.tkinfo
        /*0018*/ 	.word	0x00000002
        /*0030*/ 	.string	""
        /*0030*/ 	.string	"ptxas"
        /*0030*/ 	.string	"Cuda compilation tools, release 13.0, V13.0.88"
        /*0030*/ 	.string	"Build cuda_13.0.r13.0/compiler.36424714_0"
        /*0030*/ 	.string	"-arch sm_100 "



//--------------------- .note.nv.cuinfo           --------------------------
	.section	.note.nv.cuinfo,"",@"SHT_NOTE"
	.sectionflags	@"SHF_NOTE_NV_CUINFO"
        /*0018*/ 	.short	0x0002
        /*001a*/ 	.short	0x0056
        /*001c*/ 	.short	0x0082
	.zero		2


//--------------------- .nv.info                  --------------------------
	.section	.nv.info,"",@"SHT_CUDA_INFO"
	.align	4


	//----- nvinfo : EIATTR_REGCOUNT
	.align		4
        /*0000*/ 	.byte	0x04, 0x2f
        /*0002*/ 	.short	(.L_1 - .L_0)
	.align		4
.L_0:
        /*0004*/ 	.word	index@(triton_)
        /*0008*/ 	.word	0x00000026


	//----- nvinfo : EIATTR_FRAME_SIZE
	.align		4
.L_1:
        /*000c*/ 	.byte	0x04, 0x11
        /*000e*/ 	.short	(.L_3 - .L_2)
	.align		4
.L_2:
        /*0010*/ 	.word	index@(triton_)
        /*0014*/ 	.word	0x00000000


	//----- nvinfo : EIATTR_MIN_STACK_SIZE
	.align		4
.L_3:
        /*0018*/ 	.byte	0x04, 0x12
        /*001a*/ 	.short	(.L_5 - .L_4)
	.align		4
.L_4:
        /*001c*/ 	.word	index@(triton_)
        /*0020*/ 	.word	0x00000000
.L_5:


//--------------------- .nv.compat                --------------------------
	.section	.nv.compat,"",@"SHT_CUDA_COMPAT_INFO"
	.align	4
        /*0000*/ 	.byte	0x02, 0x09, 0x00, 0x00, 0x02, 0x02, 0x01, 0x00, 0x02, 0x05, 0x05, 0x00, 0x03, 0x07, 0x01, 0x01
        /*0010*/ 	.byte	0x02, 0x03, 0x00, 0x00, 0x02, 0x06, 0x01, 0x00, 0x04, 0x0b, 0x08, 0x00, 0x01, 0x00, 0x00, 0x00
        /*0020*/ 	.byte	0x00, 0x00, 0x00, 0x00


//--------------------- .nv.info.triton_          --------------------------
	.section	.nv.info.triton_,"",@"SHT_CUDA_INFO"
	.sectionflags	@""
	.align	4


	//----- nvinfo : EIATTR_CUDA_API_VERSION
	.align		4
        /*0000*/ 	.byte	0x04, 0x37
        /*0002*/ 	.short	(.L_7 - .L_6)
.L_6:
        /*0004*/ 	.word	0x00000082


	//----- nvinfo : EIATTR_KPARAM_INFO
	.align		4
.L_7:
        /*0008*/ 	.byte	0x04, 0x17
        /*000a*/ 	.short	(.L_9 - .L_8)
.L_8:
        /*000c*/ 	.word	0x00000000
        /*0010*/ 	.short	0x0008
        /*0012*/ 	.short	0x003c
        /*0014*/ 	.byte	0x00, 0xf0, 0x11, 0x00


	//----- nvinfo : EIATTR_KPARAM_INFO
	.align		4
.L_9:
        /*0018*/ 	.byte	0x04, 0x17
        /*001a*/ 	.short	(.L_11 - .L_10)
.L_10:
        /*001c*/ 	.word	0x00000000
        /*0020*/ 	.short	0x0007
        /*0022*/ 	.short	0x0038
        /*0024*/ 	.byte	0x00, 0xf0, 0x11, 0x00


	//----- nvinfo : EIATTR_KPARAM_INFO
	.align		4
.L_11:
        /*0028*/ 	.byte	0x04, 0x17
        /*002a*/ 	.short	(.L_13 - .L_12)
.L_12:
        /*002c*/ 	.word	0x00000000
        /*0030*/ 	.short	0x0006
        /*0032*/ 	.short	0x0030
        /*0034*/ 	.byte	0x00, 0xf0, 0x21, 0x00


	//----- nvinfo : EIATTR_KPARAM_INFO
	.align		4
.L_13:
        /*0038*/ 	.byte	0x04, 0x17
        /*003a*/ 	.short	(.L_15 - .L_14)
.L_14:
        /*003c*/ 	.word	0x00000000
        /*0040*/ 	.short	0x0005
        /*0042*/ 	.short	0x0028
        /*0044*/ 	.byte	0x00, 0xf0, 0x21, 0x00


	//----- nvinfo : EIATTR_KPARAM_INFO
	.align		4
.L_15:
        /*0048*/ 	.byte	0x04, 0x17
        /*004a*/ 	.short	(.L_17 - .L_16)
.L_16:
        /*004c*/ 	.word	0x00000000
        /*0050*/ 	.short	0x0004
        /*0052*/ 	.short	0x0020
        /*0054*/ 	.byte	0x00, 0xf0, 0x21, 0x00


	//----- nvinfo : EIATTR_KPARAM_INFO
	.align		4
.L_17:
        /*0058*/ 	.byte	0x04, 0x17
        /*005a*/ 	.short	(.L_19 - .L_18)
.L_18:
        /*005c*/ 	.word	0x00000000
        /*0060*/ 	.short	0x0003
        /*0062*/ 	.short	0x0018
        /*0064*/ 	.byte	0x00, 0xf0, 0x21, 0x00


	//----- nvinfo : EIATTR_KPARAM_INFO
	.align		4
.L_19:
        /*0068*/ 	.byte	0x04, 0x17
        /*006a*/ 	.short	(.L_21 - .L_20)
.L_20:
        /*006c*/ 	.word	0x00000000
        /*0070*/ 	.short	0x0002
        /*0072*/ 	.short	0x0010
        /*0074*/ 	.byte	0x00, 0xf0, 0x21, 0x00


	//----- nvinfo : EIATTR_KPARAM_INFO
	.align		4
.L_21:
        /*0078*/ 	.byte	0x04, 0x17
        /*007a*/ 	.short	(.L_23 - .L_22)
.L_22:
        /*007c*/ 	.word	0x00000000
        /*0080*/ 	.short	0x0001
        /*0082*/ 	.short	0x0008
        /*0084*/ 	.byte	0x00, 0xf0, 0x21, 0x00


	//----- nvinfo : EIATTR_KPARAM_INFO
	.align		4
.L_23:
        /*0088*/ 	.byte	0x04, 0x17
        /*008a*/ 	.short	(.L_25 - .L_24)
.L_24:
        /*008c*/ 	.word	0x00000000
        /*0090*/ 	.short	0x0000
        /*0092*/ 	.short	0x0000
        /*0094*/ 	.byte	0x00, 0xf0, 0x21, 0x00


	//----- nvinfo : EIATTR_SPARSE_MMA_MASK
	.align		4
.L_25:
        /*0098*/ 	.byte	0x03, 0x50
        /*009a*/ 	.short	0x0000


	//----- nvinfo : EIATTR_MAXREG_COUNT
	.align		4
        /*009c*/ 	.byte	0x03, 0x1b
        /*009e*/ 	.short	0x00ff


	//----- nvinfo : EIATTR_NUM_BARRIERS
	.align		4
        /*00a0*/ 	.byte	0x02, 0x4c
        /*00a2*/ 	.byte	0x01
	.zero		1


	//----- nvinfo : EIATTR_MERCURY_ISA_VERSION
	.align		4
        /*00a4*/ 	.byte	0x03, 0x5f
        /*00a6*/ 	.short	0x0101


	//----- nvinfo : EIATTR_COOP_GROUP_MASK_REGIDS
	.align		4
        /*00a8*/ 	.byte	0x04, 0x29
        /*00aa*/ 	.short	(.L_27 - .L_26)


	//   ....[0]....
.L_26:
        /*00ac*/ 	.word	0xffffffff


	//   ....[1]....
        /*00b0*/ 	.word	0xffffffff


	//   ....[2]....
        /*00b4*/ 	.word	0xffffffff


	//   ....[3]....
        /*00b8*/ 	.word	0xffffffff


	//   ....[4]....
        /*00bc*/ 	.word	0xffffffff


	//   ....[5]....
        /*00c0*/ 	.word	0xffffffff


	//   ....[6]....
        /*00c4*/ 	.word	0xffffffff


	//   ....[7]....
        /*00c8*/ 	.word	0xffffffff


	//   ....[8]....
        /*00cc*/ 	.word	0xffffffff


	//   ....[9]....
        /*00d0*/ 	.word	0xffffffff


	//   ....[10]....
        /*00d4*/ 	.word	0xffffffff


	//----- nvinfo : EIATTR_COOP_GROUP_INSTR_OFFSETS
	.align		4
.L_27:
        /*00d8*/ 	.byte	0x04, 0x28
        /*00da*/ 	.short	(.L_29 - .L_28)


	//   ....[0]....
.L_28:
        /*00dc*/ 	.word	0x00000a20


	//   ....[1]....
        /*00e0*/ 	.word	0x00000ac0


	//   ....[2]....
        /*00e4*/ 	.word	0x00000af0


	//   ....[3]....
        /*00e8*/ 	.word	0x00000b20


	//   ....[4]....
        /*00ec*/ 	.word	0x00000b30


	//   ....[5]....
        /*00f0*/ 	.word	0x00000b60


	//   ....[6]....
        /*00f4*/ 	.word	0x00000b80


	//   ....[7]....
        /*00f8*/ 	.word	0x00000b90


	//   ....[8]....
        /*00fc*/ 	.word	0x00000db0


	//   ....[9]....
        /*0100*/ 	.word	0x00000dd0


	//   ....[10]....
        /*0104*/ 	.word	0x00000df0


	//----- nvinfo : EIATTR_VRC_CTA_INIT_COUNT
	.align		4
.L_29:
        /*0108*/ 	.byte	0x02, 0x4a
	.zero		1
	.zero		1


	//----- nvinfo : EIATTR_EXIT_INSTR_OFFSETS
	.align		4
        /*010c*/ 	.byte	0x04, 0x1c
        /*010e*/ 	.short	(.L_31 - .L_30)


	//   ....[0]....
.L_30:
        /*0110*/ 	.word	0x00000f70


	//   ....[1]....
        /*0114*/ 	.word	0x00000f90


	//----- nvinfo : EIATTR_MAX_THREADS
	.align		4
.L_31:
        /*0118*/ 	.byte	0x04, 0x05
        /*011a*/ 	.short	(.L_33 - .L_32)
.L_32:
        /*011c*/ 	.word	0x00000100
        /*0120*/ 	.word	0x00000001
        /*0124*/ 	.word	0x00000001


	//----- nvinfo : EIATTR_CRS_STACK_SIZE
	.align		4
.L_33:
        /*0128*/ 	.byte	0x04, 0x1e
        /*012a*/ 	.short	(.L_35 - .L_34)
.L_34:
        /*012c*/ 	.word	0x00000000


	//----- nvinfo : EIATTR_CBANK_PARAM_SIZE
	.align		4
.L_35:
        /*0130*/ 	.byte	0x03, 0x19
        /*0132*/ 	.short	0x0040


	//----- nvinfo : EIATTR_PARAM_CBANK
	.align		4
        /*0134*/ 	.byte	0x04, 0x0a
        /*0136*/ 	.short	(.L_37 - .L_36)
	.align		4
.L_36:
        /*0138*/ 	.word	index@(.nv.constant0.triton_)
        /*013c*/ 	.short	0x0380
        /*013e*/ 	.short	0x0040


	//----- nvinfo : EIATTR_SW_WAR
	.align		4
.L_37:
        /*0140*/ 	.byte	0x04, 0x36
        /*0142*/ 	.short	(.L_39 - .L_38)
.L_38:
        /*0144*/ 	.word	0x00000008
.L_39:


//--------------------- .nv.callgraph             --------------------------
	.section	.nv.callgraph,"",@"SHT_CUDA_CALLGRAPH"
	.align	4
	.sectionentsize	8
	.align		4
        /*0000*/ 	.word	0x00000000
	.align		4
        /*0004*/ 	.word	0xffffffff
	.align		4
        /*0008*/ 	.word	0x00000000
	.align		4
        /*000c*/ 	.word	0xfffffffe
	.align		4
        /*0010*/ 	.word	0x00000000
	.align		4
        /*0014*/ 	.word	0xfffffffd
	.align		4
        /*0018*/ 	.word	0x00000000
	.align		4
        /*001c*/ 	.word	0xfffffffc


//--------------------- .text.triton_             --------------------------
	.section	.text.triton_,"ax",@progbits
	.align	128
        .global         triton_
        .type           triton_,@function
        .size           triton_,(.L_x_5 - triton_)
        .other          triton_,@"STO_CUDA_ENTRY STV_DEFAULT"
triton_:
.text.triton_:
[----:B------:R-:W-:Y:S01]  /*0000*/  LDC R1, c[0x0][0x37c] ;  /* 0x0000df00ff017b82 */ /* 0x000fe20000000800 */
[----:B------:R-:W0:Y:S01]  /*0010*/  S2R R7, SR_CTAID.X ;  /* 0x0000000000077919 */ /* 0x000e220000002500 */
[----:B------:R-:W1:Y:S06]  /*0020*/  LDCU UR4, c[0x0][0x3b8] ;  /* 0x00007700ff0477ac */ /* 0x000e6c0008000800 */
[----:B------:R-:W2:Y:S01]  /*0030*/  LDC.64 R12, c[0x0][0x380] ;  /* 0x0000e000ff0c7b82 */ /* 0x000ea20000000a00 */
[----:B------:R-:W-:Y:S01]  /*0040*/  CS2R R4, SRZ ;  /* 0x0000000000047805 */ /* 0x000fe2000001ff00 */
[----:B------:R-:W3:Y:S01]  /*0050*/  S2R R0, SR_TID.X ;  /* 0x0000000000007919 */ /* 0x000ee20000002100 */
[----:B------:R-:W4:Y:S01]  /*0060*/  LDCU.64 UR6, c[0x0][0x358] ;  /* 0x00006b00ff0677ac */ /* 0x000f220008000a00 */
[----:B------:R-:W-:-:S02]  /*0070*/  CS2R R10, SRZ ;  /* 0x00000000000a7805 */ /* 0x000fc4000001ff00 */
[----:B------:R-:W-:Y:S02]  /*0080*/  CS2R R8, SRZ ;  /* 0x0000000000087805 */ /* 0x000fe4000001ff00 */
[----:B------:R-:W4:Y:S01]  /*0090*/  LDC.64 R32, c[0x0][0x398] ;  /* 0x0000e600ff207b82 */ /* 0x000f220000000a00 */
[----:B0-----:R-:W-:Y:S02]  /*00a0*/  IMAD.SHL.U32 R7, R7, 0x20, RZ ;  /* 0x0000002007077824 */ /* 0x001fe400078e00ff */
[----:B---3--:R-:W-:-:S05]  /*00b0*/  IMAD.SHL.U32 R2, R0, 0x4, RZ ;  /* 0x0000000400027824 */ /* 0x008fca00078e00ff */
[----:B------:R-:W-:-:S04]  /*00c0*/  LOP3.LUT R6, R7, 0x1c, R2, 0xf8, !PT ;  /* 0x0000001c07067812 */ /* 0x000fc800078ef802 */
[C---:B-1----:R-:W-:Y:S01]  /*00d0*/  ISETP.GE.AND P2, PT, R6.reuse, UR4, PT ;  /* 0x0000000406007c0c */ /* 0x042fe2000bf46270 */
[----:B------:R-:W-:-:S05]  /*00e0*/  IMAD.HI R19, R6, 0x2e8ba2e9, RZ ;  /* 0x2e8ba2e906137827 */ /* 0x000fca00078e02ff */
[----:B------:R-:W-:-:S04]  /*00f0*/  SHF.R.U32.HI R2, RZ, 0x1f, R19 ;  /* 0x0000001fff027819 */ /* 0x000fc80000011613 */
[----:B------:R-:W-:-:S05]  /*0100*/  LEA.HI.SX32 R19, R19, R2, 0x1b ;  /* 0x0000000213137211 */ /* 0x000fca00078fdaff */
[----:B--2---:R-:W-:-:S05]  /*0110*/  IMAD.WIDE R12, R19, 0x8, R12 ;  /* 0x00000008130c7825 */ /* 0x004fca00078e020c */
[----:B----4-:R-:W2:Y:S01]  /*0120*/  @!P2 LDG.E.EL.64 R4, desc[UR6][R12.64] ;  /* 0x000000060c04a981 */ /* 0x010ea2000c2e1b00 */
[----:B------:R-:W-:-:S03]  /*0130*/  CS2R R2, SRZ ;  /* 0x0000000000027805 */ /* 0x000fc6000001ff00 */
[----:B------:R-:W3:Y:S04]  /*0140*/  @!P2 LDG.E.EL.64 R10, desc[UR6][R12.64] ;  /* 0x000000060c0aa981 */ /* 0x000ee8000c2e1b00 */
[----:B------:R-:W4:Y:S04]  /*0150*/  @!P2 LDG.E.EL.64 R2, desc[UR6][R12.64] ;  /* 0x000000060c02a981 */ /* 0x000f28000c2e1b00 */
[----:B------:R0:W4:Y:S01]  /*0160*/  @!P2 LDG.E.EL.64 R8, desc[UR6][R12.64] ;  /* 0x000000060c08a981 */ /* 0x000122000c2e1b00 */
[----:B------:R-:W-:Y:S01]  /*0170*/  SHF.R.U32.HI R24, RZ, 0x3, R0 ;  /* 0x00000003ff187819 */ /* 0x000fe20000011600 */
[----:B------:R-:W-:Y:S01]  /*0180*/  IMAD R6, R19, -0xb0, R6 ;  /* 0xffffff5013067824 */ /* 0x000fe200078e0206 */
[----:B------:R-:W-:-:S02]  /*0190*/  SHF.R.U32.HI R14, RZ, 0x3, R0 ;  /* 0x00000003ff0e7819 */ /* 0x000fc40000011600 */
[----:B------:R-:W-:Y:S01]  /*01a0*/  SGXT.U32 R24, R24, 0x5 ;  /* 0x000000051818781a */ /* 0x000fe20000000000 */
[----:B------:R-:W-:-:S03]  /*01b0*/  IMAD R23, R19, 0x2260, R6 ;  /* 0x0000226013177824 */ /* 0x000fc600078e0206 */
[----:B------:R-:W-:Y:S02]  /*01c0*/  LOP3.LUT R16, R24, 0x20, RZ, 0xfc, !PT ;  /* 0x0000002018107812 */ /* 0x000fe400078efcff */
[----:B------:R-:W-:Y:S01]  /*01d0*/  I2F.F64.U32 R24, R24 ;  /* 0x0000001800187312 */ /* 0x000fe20000201800 */
[----:B0-----:R-:W-:-:S04]  /*01e0*/  SGXT.U32 R12, R14, 0x5 ;  /* 0x000000050e0c781a */ /* 0x001fc80000000000 */
[C---:B------:R-:W-:Y:S01]  /*01f0*/  LOP3.LUT R13, R12.reuse, 0x20, RZ, 0xfc, !PT ;  /* 0x000000200c0d7812 */ /* 0x040fe200078efcff */
[----:B------:R-:W-:Y:S02]  /*0200*/  IMAD R23, R12, 0xb0, R23 ;  /* 0x000000b00c177824 */ /* 0x000fe400078e0217 */
[----:B------:R-:W0:Y:S01]  /*0210*/  I2F.F64.U32 R16, R16 ;  /* 0x0000001000107312 */ /* 0x000e220000201800 */
[----:B------:R-:W-:Y:S01]  /*0220*/  LOP3.LUT R0, R7, 0x1f, R0, 0xf8, !PT ;  /* 0x0000001f07007812 */ /* 0x000fe200078ef800 */
[----:B------:R-:W-:Y:S01]  /*0230*/  IMAD.WIDE R32, R6, 0x4, R32 ;  /* 0x0000000406207825 */ /* 0x000fe200078e0220 */
[----:B------:R-:W-:Y:S01]  /*0240*/  CS2R R6, SRZ ;  /* 0x0000000000067805 */ /* 0x000fe2000001ff00 */
[C---:B--2---:R-:W-:Y:S02]  /*0250*/  DSETP.NAN.AND P0, PT, R4.reuse, R4, PT ;  /* 0x000000040400722a */ /* 0x044fe40003f08000 */
[----:B------:R-:W-:Y:S02]  /*0260*/  DSETP.GEU.AND P1, PT, R4, 50, PT ;  /* 0x404900000400742a */ /* 0x000fe40003f2e000 */
[----:B---3--:R-:W-:-:S02]  /*0270*/  DSETP.NAN.AND P4, PT, R10, R10, PT ;  /* 0x0000000a0a00722a */ /* 0x008fc40003f88000 */
[C---:B------:R-:W-:Y:S01]  /*0280*/  FSEL R15, R4.reuse, RZ, P0 ;  /* 0x000000ff040f7208 */ /* 0x040fe20000000000 */
[----:B------:R-:W-:Y:S01]  /*0290*/  DSETP.GEU.AND P6, PT, R10, 50, PT ;  /* 0x404900000a00742a */ /* 0x000fe20003fce000 */
[C---:B------:R-:W-:Y:S01]  /*02a0*/  FSEL R21, R5.reuse, 3.140625, P0 ;  /* 0x4049000005157808 */ /* 0x040fe20000000000 */
[----:B----4-:R-:W-:Y:S01]  /*02b0*/  DSETP.NAN.AND P0, PT, R2, R2, PT ;  /* 0x000000020200722a */ /* 0x010fe20003f08000 */
[----:B------:R-:W-:Y:S02]  /*02c0*/  FSEL R4, R4, R15, !P1 ;  /* 0x0000000f04047208 */ /* 0x000fe40004800000 */
[----:B------:R-:W-:Y:S01]  /*02d0*/  FSEL R5, R5, R21, !P1 ;  /* 0x0000001505057208 */ /* 0x000fe20004800000 */
[----:B------:R-:W-:Y:S01]  /*02e0*/  VIADD R21, R23, 0x1600 ;  /* 0x0000160017157836 */ /* 0x000fe20000000000 */
[----:B------:R-:W-:Y:S02]  /*02f0*/  ISETP.LT.U32.AND P1, PT, R13, 0x32, !P2 ;  /* 0x000000320d00780c */ /* 0x000fe40005721070 */
[----:B------:R-:W-:-:S02]  /*0300*/  FSEL R13, R10, RZ, P4 ;  /* 0x000000ff0a0d7208 */ /* 0x000fc40002000000 */
[C---:B0-----:R-:W-:Y:S01]  /*0310*/  DSETP.GT.AND P3, PT, R4.reuse, R16, PT ;  /* 0x000000100400722a */ /* 0x041fe20003f64000 */
[C---:B------:R-:W-:Y:S01]  /*0320*/  FSEL R15, R11.reuse, 3.140625, P4 ;  /* 0x404900000b0f7808 */ /* 0x040fe20002000000 */
[----:B------:R-:W-:Y:S01]  /*0330*/  DSETP.GT.AND P5, PT, R4, R24, PT ;  /* 0x000000180400722a */ /* 0x000fe20003fa4000 */
[----:B------:R-:W-:Y:S01]  /*0340*/  FSEL R10, R10, R13, !P6 ;  /* 0x0000000d0a0a7208 */ /* 0x000fe20007000000 */
[----:B------:R-:W0:Y:S01]  /*0350*/  LDC.64 R4, c[0x0][0x390] ;  /* 0x0000e400ff047b82 */ /* 0x000e220000000a00 */
[----:B------:R-:W-:Y:S01]  /*0360*/  DSETP.GEU.AND P4, PT, R2, 50, PT ;  /* 0x404900000200742a */ /* 0x000fe20003f8e000 */
[----:B------:R-:W-:Y:S01]  /*0370*/  FSEL R11, R11, R15, !P6 ;  /* 0x0000000f0b0b7208 */ /* 0x000fe20007000000 */
[----:B------:R-:W-:Y:S01]  /*0380*/  DSETP.NAN.AND P6, PT, R8, R8, PT ;  /* 0x000000080800722a */ /* 0x000fe20003fc8000 */
[----:B------:R-:W-:Y:S02]  /*0390*/  FSEL R13, R2, RZ, P0 ;  /* 0x000000ff020d7208 */ /* 0x000fe40000000000 */
[----:B------:R-:W-:-:S02]  /*03a0*/  FSEL R15, R3, 3.140625, P0 ;  /* 0x40490000030f7808 */ /* 0x000fc40000000000 */
[----:B------:R-:W-:Y:S01]  /*03b0*/  FSEL R2, R2, R13, !P4 ;  /* 0x0000000d02027208 */ /* 0x000fe20006000000 */
[C---:B------:R-:W-:Y:S01]  /*03c0*/  DSETP.GT.AND P0, PT, R10.reuse, R16, PT ;  /* 0x000000100a00722a */ /* 0x040fe20003f04000 */
[----:B------:R-:W-:Y:S01]  /*03d0*/  FSEL R3, R3, R15, !P4 ;  /* 0x0000000f03037208 */ /* 0x000fe20006000000 */
[----:B------:R-:W-:Y:S01]  /*03e0*/  DSETP.GT.AND P4, PT, R10, R24, PT ;  /* 0x000000180a00722a */ /* 0x000fe20003f84000 */
[----:B------:R-:W-:Y:S02]  /*03f0*/  FSEL R27, R8, RZ, P6 ;  /* 0x000000ff081b7208 */ /* 0x000fe40003000000 */
[----:B------:R-:W-:Y:S02]  /*0400*/  CS2R R12, SRZ ;  /* 0x00000000000c7805 */ /* 0x000fe4000001ff00 */
[----:B------:R-:W-:Y:S01]  /*0410*/  FSEL R11, R9, 3.140625, P6 ;  /* 0x40490000090b7808 */ /* 0x000fe20003000000 */
[----:B------:R-:W-:Y:S01]  /*0420*/  DSETP.GEU.AND P6, PT, R8, 50, PT ;  /* 0x404900000800742a */ /* 0x000fe20003fce000 */
[----:B------:R-:W-:-:S05]  /*0430*/  CS2R R14, SRZ ;  /* 0x00000000000e7805 */ /* 0x000fca000001ff00 */
[----:B------:R-:W-:Y:S02]  /*0440*/  FSEL R26, R8, R27, !P6 ;  /* 0x0000001b081a7208 */ /* 0x000fe40007000000 */
[----:B------:R-:W-:Y:S01]  /*0450*/  FSEL R27, R9, R11, !P6 ;  /* 0x0000000b091b7208 */ /* 0x000fe20007000000 */
[--C-:B0-----:R-:W-:Y:S01]  /*0460*/  IMAD.WIDE R28, R23, 0x4, R4.reuse ;  /* 0x00000004171c7825 */ /* 0x101fe200078e0204 */
[----:B------:R-:W-:Y:S02]  /*0470*/  CS2R R8, SRZ ;  /* 0x0000000000087805 */ /* 0x000fe4000001ff00 */
[----:B------:R-:W-:Y:S01]  /*0480*/  CS2R R10, SRZ ;  /* 0x00000000000a7805 */ /* 0x000fe2000001ff00 */
[----:B------:R-:W-:Y:S01]  /*0490*/  IMAD.WIDE R30, R21, 0x4, R4 ;  /* 0x00000004151e7825 */ /* 0x000fe200078e0204 */
[----:B------:R-:W-:Y:S01]  /*04a0*/  CS2R R4, SRZ ;  /* 0x0000000000047805 */ /* 0x000fe2000001ff00 */
[----:B------:R-:W2:Y:S04]  /*04b0*/  @!P2 LDG.E.128 R12, desc[UR6][R28.64] ;  /* 0x000000061c0ca981 */ /* 0x000ea8000c1e1d00 */
[----:B------:R0:W3:Y:S04]  /*04c0*/  @P1 LDG.E.128 R8, desc[UR6][R30.64] ;  /* 0x000000061e081981 */ /* 0x0000e8000c1e1d00 */
[----:B------:R-:W4:Y:S01]  /*04d0*/  @!P2 LDG.E.EL.128 R4, desc[UR6][R32.64] ;  /* 0x000000062004a981 */ /* 0x000f22000c2e1d00 */
[----:B------:R-:W-:Y:S01]  /*04e0*/  DSETP.GT.AND P6, PT, R2, R16, PT ;  /* 0x000000100200722a */ /* 0x000fe20003fc4000 */
[----:B0-----:R-:W0:Y:S01]  /*04f0*/  LDC.64 R30, c[0x0][0x388] ;  /* 0x0000e200ff1e7b82 */ /* 0x001e220000000a00 */
[----:B------:R-:W-:-:S02]  /*0500*/  IMAD.MOV.U32 R20, RZ, RZ, RZ ;  /* 0x000000ffff147224 */ /* 0x000fc400078e00ff */
[----:B0-----:R-:W-:Y:S01]  /*0510*/  IMAD.WIDE R30, R19, 0x4, R30 ;  /* 0x00000004131e7825 */ /* 0x001fe200078e021e */
[----:B------:R-:W-:-:S04]  /*0520*/  CS2R R18, SRZ ;  /* 0x0000000000127805 */ /* 0x000fc8000001ff00 */
[----:B------:R-:W4:Y:S01]  /*0530*/  @!P2 LDG.E.EL R20, desc[UR6][R30.64] ;  /* 0x000000061e14a981 */ /* 0x000f22000c2e1900 */
[----:B--2---:R-:W-:Y:S02]  /*0540*/  SEL R29, R12, RZ, !P2 ;  /* 0x000000ff0c1d7207 */ /* 0x004fe40005000000 */
[----:B------:R-:W-:Y:S01]  /*0550*/  P2R R12, PR, RZ, 0x40 ;  /* 0x00000040ff0c7803 */ /* 0x000fe20000000000 */
[----:B------:R-:W-:Y:S01]  /*0560*/  DSETP.GT.AND P6, PT, R26, R16, PT ;  /* 0x000000101a00722a */ /* 0x000fe20003fc4000 */
[----:B---3--:R-:W-:Y:S02]  /*0570*/  SEL R35, R8, RZ, P1 ;  /* 0x000000ff08237207 */ /* 0x008fe40000800000 */
[----:B------:R-:W-:Y:S01]  /*0580*/  CS2R R16, SRZ ;  /* 0x0000000000107805 */ /* 0x000fe2000001ff00 */
[--C-:B----4-:R-:W-:Y:S02]  /*0590*/  FADD R8, R29, R4.reuse ;  /* 0x000000041d087221 */ /* 0x110fe40000000000 */
[----:B------:R-:W-:Y:S01]  /*05a0*/  P2R R32, PR, RZ, 0x40 ;  /* 0x00000040ff207803 */ /* 0x000fe20000000000 */
[----:B------:R-:W0:Y:S01]  /*05b0*/  LDC.64 R28, c[0x0][0x3a0] ;  /* 0x0000e800ff1c7b82 */ /* 0x000e220000000a00 */
[----:B------:R-:W-:Y:S01]  /*05c0*/  FADD R4, R35, R4 ;  /* 0x0000000423047221 */ /* 0x000fe20000000000 */
[----:B0-----:R-:W-:-:S04]  /*05d0*/  IMAD.WIDE R22, R23, 0x4, R28 ;  /* 0x0000000417167825 */ /* 0x001fc800078e021c */
[----:B------:R-:W-:Y:S01]  /*05e0*/  IMAD.WIDE R28, R21, 0x4, R28 ;  /* 0x00000004151c7825 */ /* 0x000fe200078e021c */
[----:B------:R0:W2:Y:S01]  /*05f0*/  @!P2 LDG.E.128 R16, desc[UR6][R22.64] ;  /* 0x000000061610a981 */ /* 0x0000a2000c1e1d00 */
[----:B------:R-:W-:Y:S02]  /*0600*/  LOP3.LUT P6, RZ, R20, 0x7fffffff, RZ, 0xc0, !PT ;  /* 0x7fffffff14ff7812 */ /* 0x000fe400078cc0ff */
[----:B0-----:R-:W-:Y:S02]  /*0610*/  CS2R R22, SRZ ;  /* 0x0000000000167805 */ /* 0x001fe4000001ff00 */
[----:B--2---:R-:W-:-:S05]  /*0620*/  SEL R21, R16, RZ, !P2 ;  /* 0x000000ff10157207 */ /* 0x004fca0005000000 */
[----:B------:R-:W-:Y:S01]  /*0630*/  FADD R8, R21, R8 ;  /* 0x0000000815087221 */ /* 0x000fe20000000000 */
[----:B------:R-:W-:-:S06]  /*0640*/  CS2R R20, SRZ ;  /* 0x0000000000147805 */ /* 0x000fcc000001ff00 */
[----:B------:R-:W2:Y:S01]  /*0650*/  @P1 LDG.E.128 R20, desc[UR6][R28.64] ;  /* 0x000000061c141981 */ /* 0x000ea2000c1e1d00 */
[----:B------:R-:W-:Y:S02]  /*0660*/  SEL R34, R17, RZ, !P2 ;  /* 0x000000ff11227207 */ /* 0x000fe40005000000 */
[----:B------:R-:W-:Y:S02]  /*0670*/  @!P5 FSEL R8, R8, RZ, !P6 ;  /* 0x000000ff0808d208 */ /* 0x000fe40007000000 */
[----:B--2---:R-:W-:-:S05]  /*0680*/  SEL R17, R20, RZ, P1 ;  /* 0x000000ff14117207 */ /* 0x004fca0000800000 */
[----:B------:R-:W-:-:S05]  /*0690*/  FADD R4, R17, R4 ;  /* 0x0000000411047221 */ /* 0x000fca0000000000 */
[----:B------:R-:W-:Y:S02]  /*06a0*/  @!P3 FSEL R4, R4, RZ, !P6 ;  /* 0x000000ff0404b208 */ /* 0x000fe40007000000 */
[----:B------:R-:W-:Y:S01]  /*06b0*/  ISETP.NE.AND P6, PT, R12, RZ, PT ;  /* 0x000000ff0c00720c */ /* 0x000fe20003fc5270 */
[----:B------:R-:W-:-:S06]  /*06c0*/  IMAD.MOV.U32 R12, RZ, RZ, RZ ;  /* 0x000000ffff0c7224 */ /* 0x000fcc00078e00ff */
[----:B------:R-:W2:Y:S01]  /*06d0*/  @!P2 LDG.E.EL R12, desc[UR6][R30.64] ;  /* 0x000000061e0ca981 */ /* 0x000ea2000c2e1900 */
[----:B------:R-:W-:-:S05]  /*06e0*/  SEL R16, R13, RZ, !P2 ;  /* 0x000000ff0d107207 */ /* 0x000fca0005000000 */
[----:B------:R-:W-:Y:S01]  /*06f0*/  FADD R13, R16, R5 ;  /* 0x00000005100d7221 */ /* 0x000fe20000000000 */
[----:B------:R-:W-:-:S06]  /*0700*/  IMAD.MOV.U32 R16, RZ, RZ, RZ ;  /* 0x000000ffff107224 */ /* 0x000fcc00078e00ff */
[----:B------:R-:W3:Y:S01]  /*0710*/  @!P2 LDG.E.EL R16, desc[UR6][R30.64] ;  /* 0x000000061e10a981 */ /* 0x000ee2000c2e1900 */
[----:B------:R-:W-:Y:S01]  /*0720*/  FADD R13, R34, R13 ;  /* 0x0000000d220d7221 */ /* 0x000fe20000000000 */
[----:B------:R-:W-:Y:S02]  /*0730*/  SEL R20, R21, RZ, P1 ;  /* 0x000000ff15147207 */ /* 0x000fe40000800000 */
[----:B--2---:R-:W-:Y:S01]  /*0740*/  LOP3.LUT P3, RZ, R12, 0x7fffffff, RZ, 0xc0, !PT ;  /* 0x7fffffff0cff7812 */ /* 0x004fe2000786c0ff */
[----:B------:R-:W-:-:S06]  /*0750*/  IMAD.MOV.U32 R12, RZ, RZ, RZ ;  /* 0x000000ffff0c7224 */ /* 0x000fcc00078e00ff */
[----:B------:R-:W2:Y:S01]  /*0760*/  @!P2 LDG.E.EL R12, desc[UR6][R30.64] ;  /* 0x000000061e0ca981 */ /* 0x000ea2000c2e1900 */
[----:B------:R-:W-:Y:S01]  /*0770*/  @!P4 FSEL R13, R13, RZ, !P3 ;  /* 0x000000ff0d0dc208 */ /* 0x000fe20005800000 */
[----:B------:R-:W-:Y:S01]  /*0780*/  DSETP.GT.AND P4, PT, R2, R24, PT ;  /* 0x000000180200722a */ /* 0x000fe20003f84000 */
[----:B------:R-:W-:-:S05]  /*0790*/  SEL R2, R9, RZ, P1 ;  /* 0x000000ff09027207 */ /* 0x000fca0000800000 */
[----:B------:R-:W-:Y:S02]  /*07a0*/  FADD R5, R2, R5 ;  /* 0x0000000502057221 */ /* 0x000fe40000000000 */
[----:B------:R-:W0:Y:S02]  /*07b0*/  LDC.64 R2, c[0x0][0x3a8] ;  /* 0x0000ea00ff027b82 */ /* 0x000e240000000a00 */
[----:B------:R-:W-:Y:S01]  /*07c0*/  FADD R9, R20, R5 ;  /* 0x0000000514097221 */ /* 0x000fe20000000000 */
[----:B------:R-:W-:-:S05]  /*07d0*/  IMAD.HI R5, R0, 0x2e8ba2e9, RZ ;  /* 0x2e8ba2e900057827 */ /* 0x000fca00078e02ff */
[----:B------:R-:W-:Y:S02]  /*07e0*/  SHF.R.U32.HI R20, RZ, 0x1f, R5 ;  /* 0x0000001fff147819 */ /* 0x000fe40000011605 */
[----:B------:R-:W-:Y:S02]  /*07f0*/  @!P0 FSEL R9, R9, RZ, !P3 ;  /* 0x000000ff09098208 */ /* 0x000fe40005800000 */
[----:B------:R-:W-:Y:S02]  /*0800*/  ISETP.GE.AND P0, PT, R0, UR4, PT ;  /* 0x0000000400007c0c */ /* 0x000fe4000bf06270 */
[----:B------:R-:W-:-:S05]  /*0810*/  LEA.HI.SX32 R5, R5, R20, 0x1b ;  /* 0x0000001405057211 */ /* 0x000fca00078fdaff */
[----:B0-----:R-:W-:-:S04]  /*0820*/  IMAD.WIDE R20, R5, 0x4, R2 ;  /* 0x0000000405147825 */ /* 0x001fc800078e0202 */
[----:B------:R-:W-:-:S06]  /*0830*/  IMAD.MOV.U32 R2, RZ, RZ, RZ ;  /* 0x000000ffff027224 */ /* 0x000fcc00078e00ff */
[----:B------:R0:W5:Y:S01]  /*0840*/  @!P0 LDG.E.EL R2, desc[UR6][R20.64] ;  /* 0x0000000614028981 */ /* 0x000162000c2e1900 */
[----:B------:R-:W-:Y:S02]  /*0850*/  SEL R3, R14, RZ, !P2 ;  /* 0x000000ff0e037207 */ /* 0x000fe40005000000 */
[----:B------:R-:W-:-:S03]  /*0860*/  SEL R18, R18, RZ, !P2 ;  /* 0x000000ff12127207 */ /* 0x000fc60005000000 */
[--C-:B------:R-:W-:Y:S01]  /*0870*/  FADD R3, R3, R6.reuse ;  /* 0x0000000603037221 */ /* 0x100fe20000000000 */
[----:B------:R-:W-:Y:S02]  /*0880*/  SEL R17, R10, RZ, P1 ;  /* 0x000000ff0a117207 */ /* 0x000fe40000800000 */
[----:B---3--:R-:W-:Y:S01]  /*0890*/  LOP3.LUT P3, RZ, R16, 0x7fffffff, RZ, 0xc0, !PT ;  /* 0x7fffffff10ff7812 */ /* 0x008fe2000786c0ff */
[----:B------:R-:W-:Y:S01]  /*08a0*/  FADD R10, R18, R3 ;  /* 0x00000003120a7221 */ /* 0x000fe20000000000 */
[----:B------:R-:W-:Y:S01]  /*08b0*/  SEL R16, R11, RZ, P1 ;  /* 0x000000ff0b107207 */ /* 0x000fe20000800000 */
[----:B------:R-:W-:Y:S01]  /*08c0*/  FADD R6, R17, R6 ;  /* 0x0000000611067221 */ /* 0x000fe20000000000 */
[----:B------:R-:W-:Y:S02]  /*08d0*/  SEL R14, R15, RZ, !P2 ;  /* 0x000000ff0f0e7207 */ /* 0x000fe40005000000 */
[----:B------:R-:W-:Y:S02]  /*08e0*/  SEL R11, R22, RZ, P1 ;  /* 0x000000ff160b7207 */ /* 0x000fe40000800000 */
[----:B------:R-:W-:Y:S01]  /*08f0*/  @!P4 FSEL R10, R10, RZ, !P3 ;  /* 0x000000ff0a0ac208 */ /* 0x000fe20005800000 */
[----:B------:R-:W-:Y:S01]  /*0900*/  DSETP.GT.AND P4, PT, R26, R24, PT ;  /* 0x000000181a00722a */ /* 0x000fe20003f84000 */
[----:B------:R-:W-:Y:S01]  /*0910*/  ISETP.NE.AND P5, PT, R32, RZ, PT ;  /* 0x000000ff2000720c */ /* 0x000fe20003fa5270 */
[--C-:B------:R-:W-:Y:S01]  /*0920*/  FADD R3, R14, R7.reuse ;  /* 0x000000070e037221 */ /* 0x100fe20000000000 */
[----:B------:R-:W-:Y:S01]  /*0930*/  FADD R6, R11, R6 ;  /* 0x000000060b067221 */ /* 0x000fe20000000000 */
[----:B------:R-:W-:Y:S01]  /*0940*/  FADD R7, R16, R7 ;  /* 0x0000000710077221 */ /* 0x000fe20000000000 */
[----:B------:R-:W-:-:S02]  /*0950*/  FSEL R8, R8, RZ, !P2 ;  /* 0x000000ff08087208 */ /* 0x000fc40005000000 */
[----:B------:R-:W-:Y:S02]  /*0960*/  FSEL R11, R4, RZ, P1 ;  /* 0x000000ff040b7208 */ /* 0x000fe40000800000 */
[----:B------:R-:W-:Y:S02]  /*0970*/  SEL R14, R19, RZ, !P2 ;  /* 0x000000ff130e7207 */ /* 0x000fe40005000000 */
[----:B------:R-:W-:Y:S01]  /*0980*/  SEL R16, R23, RZ, P1 ;  /* 0x000000ff17107207 */ /* 0x000fe20000800000 */
[----:B------:R-:W-:Y:S01]  /*0990*/  FADD R8, R8, R11 ;  /* 0x0000000b08087221 */ /* 0x000fe20000000000 */
[----:B------:R-:W-:Y:S02]  /*09a0*/  @!P6 FSEL R6, R6, RZ, !P3 ;  /* 0x000000ff0606e208 */ /* 0x000fe40005800000 */
[----:B------:R-:W-:Y:S02]  /*09b0*/  FSEL R13, R13, RZ, !P2 ;  /* 0x000000ff0d0d7208 */ /* 0x000fe40005000000 */
[----:B------:R-:W-:Y:S01]  /*09c0*/  FSEL R4, R9, RZ, P1 ;  /* 0x000000ff09047208 */ /* 0x000fe20000800000 */
[----:B------:R-:W-:Y:S01]  /*09d0*/  FADD R3, R14, R3 ;  /* 0x000000030e037221 */ /* 0x000fe20000000000 */
[----:B------:R-:W-:Y:S01]  /*09e0*/  FADD R7, R16, R7 ;  /* 0x0000000710077221 */ /* 0x000fe20000000000 */
[----:B------:R-:W-:-:S02]  /*09f0*/  FSEL R10, R10, RZ, !P2 ;  /* 0x000000ff0a0a7208 */ /* 0x000fc40005000000 */
[----:B------:R-:W-:Y:S01]  /*0a00*/  FSEL R11, R6, RZ, P1 ;  /* 0x000000ff060b7208 */ /* 0x000fe20000800000 */
[----:B------:R-:W-:Y:S01]  /*0a10*/  FADD R13, R13, R4 ;  /* 0x000000040d0d7221 */ /* 0x000fe20000000000 */
[----:B------:R-:W1:Y:S03]  /*0a20*/  SHFL.BFLY PT, R9, R8, 0x10, 0x1f ;  /* 0x0e001f0008097f89 */ /* 0x000e6600000e0000 */
[----:B------:R-:W-:Y:S01]  /*0a30*/  FADD R10, R10, R11 ;  /* 0x0000000b0a0a7221 */ /* 0x000fe20000000000 */
[----:B------:R-:W3:Y:S01]  /*0a40*/  S2UR UR5, SR_CgaCtaId ;  /* 0x00000000000579c3 */ /* 0x000ee20000008800 */
[----:B-1----:R-:W-:Y:S01]  /*0a50*/  FADD R9, R8, R9 ;  /* 0x0000000908097221 */ /* 0x002fe20000000000 */
[----:B------:R-:W-:Y:S01]  /*0a60*/  UMOV UR4, 0x400 ;  /* 0x0000040000047882 */ /* 0x000fe20000000000 */
[----:B------:R-:W-:Y:S01]  /*0a70*/  BSSY.RECONVERGENT B0, `(.L_x_0) ;  /* 0x0000024000007945 */ /* 0x000fe20003800200 */
[----:B---3--:R-:W-:Y:S01]  /*0a80*/  ULEA UR4, UR5, UR4, 0x18 ;  /* 0x0000000405047291 */ /* 0x008fe2000f8ec0ff */
[----:B--2---:R-:W-:-:S04]  /*0a90*/  LOP3.LUT P3, RZ, R12, 0x7fffffff, RZ, 0xc0, !PT ;  /* 0x7fffffff0cff7812 */ /* 0x004fc8000786c0ff */
[----:B------:R-:W-:Y:S02]  /*0aa0*/  @!P4 FSEL R3, R3, RZ, !P3 ;  /* 0x000000ff0303c208 */ /* 0x000fe40005800000 */
[----:B------:R-:W-:Y:S01]  /*0ab0*/  @!P5 FSEL R7, R7, RZ, !P3 ;  /* 0x000000ff0707d208 */ /* 0x000fe20005800000 */
[----:B------:R-:W1:Y:S01]  /*0ac0*/  SHFL.BFLY PT, R12, R13, 0x10, 0x1f ;  /* 0x0e001f000d0c7f89 */ /* 0x000e6200000e0000 */
[----:B------:R-:W-:Y:S02]  /*0ad0*/  FSEL R3, R3, RZ, !P2 ;  /* 0x000000ff03037208 */ /* 0x000fe40005000000 */
[----:B------:R-:W-:Y:S02]  /*0ae0*/  FSEL R4, R7, RZ, P1 ;  /* 0x000000ff07047208 */ /* 0x000fe40000800000 */
[----:B------:R-:W2:Y:S03]  /*0af0*/  SHFL.BFLY PT, R7, R10, 0x10, 0x1f ;  /* 0x0e001f000a077f89 */ /* 0x000ea600000e0000 */
[----:B------:R-:W-:-:S02]  /*0b00*/  FADD R6, R3, R4 ;  /* 0x0000000403067221 */ /* 0x000fc40000000000 */
[----:B------:R-:W3:Y:S03]  /*0b10*/  S2R R3, SR_TID.X ;  /* 0x0000000000037919 */ /* 0x000ee60000002100 */
[----:B------:R-:W4:Y:S04]  /*0b20*/  SHFL.BFLY PT, R11, R6, 0x10, 0x1f ;  /* 0x0e001f00060b7f89 */ /* 0x000f2800000e0000 */
[----:B------:R-:W0:Y:S01]  /*0b30*/  SHFL.BFLY PT, R4, R9, 0x8, 0x1f ;  /* 0x0d001f0009047f89 */ /* 0x000e2200000e0000 */
[----:B-1----:R-:W-:Y:S01]  /*0b40*/  FADD R12, R13, R12 ;  /* 0x0000000c0d0c7221 */ /* 0x002fe20000000000 */
[----:B--2---:R-:W-:-:S04]  /*0b50*/  FADD R8, R10, R7 ;  /* 0x000000070a087221 */ /* 0x004fc80000000000 */
[----:B------:R-:W1:Y:S01]  /*0b60*/  SHFL.BFLY PT, R7, R12, 0x8, 0x1f ;  /* 0x0d001f000c077f89 */ /* 0x000e6200000e0000 */
[----:B----4-:R-:W-:-:S03]  /*0b70*/  FADD R14, R6, R11 ;  /* 0x0000000b060e7221 */ /* 0x010fc60000000000 */
[----:B------:R-:W2:Y:S04]  /*0b80*/  SHFL.BFLY PT, R11, R8, 0x8, 0x1f ;  /* 0x0d001f00080b7f89 */ /* 0x000ea800000e0000 */
[----:B------:R-:W4:Y:S01]  /*0b90*/  SHFL.BFLY PT, R13, R14, 0x8, 0x1f ;  /* 0x0d001f000e0d7f89 */ /* 0x000f2200000e0000 */
[----:B---3--:R-:W-:Y:S01]  /*0ba0*/  LOP3.LUT R17, R3, 0x1f, RZ, 0xc0, !PT ;  /* 0x0000001f03117812 */ /* 0x008fe200078ec0ff */
[----:B0-----:R-:W-:Y:S01]  /*0bb0*/  FADD R15, R9, R4 ;  /* 0x00000004090f7221 */ /* 0x001fe20000000000 */
[----:B------:R-:W-:Y:S01]  /*0bc0*/  IMAD.SHL.U32 R16, R3, 0x4, RZ ;  /* 0x0000000403107824 */ /* 0x000fe200078e00ff */
[----:B------:R-:W-:Y:S02]  /*0bd0*/  SHF.R.U32.HI R4, RZ, 0x5, R3 ;  /* 0x00000005ff047819 */ /* 0x000fe40000011603 */
[----:B------:R-:W-:-:S02]  /*0be0*/  ISETP.GE.U32.AND P1, PT, R17, 0x8, PT ;  /* 0x000000081100780c */ /* 0x000fc40003f26070 */
[----:B------:R-:W-:Y:S01]  /*0bf0*/  SGXT.U32 R4, R4, 0x3 ;  /* 0x000000030404781a */ /* 0x000fe20000000000 */
[----:B-1----:R-:W-:Y:S01]  /*0c00*/  FADD R9, R12, R7 ;  /* 0x000000070c097221 */ /* 0x002fe20000000000 */
[----:B------:R-:W-:-:S03]  /*0c10*/  LOP3.LUT R7, R16, 0x1c, RZ, 0xc0, !PT ;  /* 0x0000001c10077812 */ /* 0x000fc600078ec0ff */
[----:B------:R-:W-:Y:S02]  /*0c20*/  IMAD.SHL.U32 R6, R4, 0x4, RZ ;  /* 0x0000000404067824 */ /* 0x000fe400078e00ff */
[----:B------:R-:W-:Y:S01]  /*0c30*/  IMAD.SHL.U32 R7, R7, 0x20, RZ ;  /* 0x0000002007077824 */ /* 0x000fe200078e00ff */
[----:B------:R-:W-:Y:S01]  /*0c40*/  ISETP.GE.AND P2, PT, R3, 0x100, PT ;  /* 0x000001000300780c */ /* 0x000fe20003f46270 */
[----:B--2---:R-:W-:-:S03]  /*0c50*/  FADD R11, R8, R11 ;  /* 0x0000000b080b7221 */ /* 0x004fc60000000000 */
[----:B------:R-:W-:Y:S01]  /*0c60*/  LOP3.LUT R6, R7, R6, RZ, 0xfc, !PT ;  /* 0x0000000607067212 */ /* 0x000fe200078efcff */
[----:B----4-:R-:W-:Y:S01]  /*0c70*/  FADD R13, R14, R13 ;  /* 0x0000000d0e0d7221 */ /* 0x010fe20000000000 */
[----:B------:R-:W-:Y:S07]  /*0c80*/  @P1 BRA `(.L_x_1) ;  /* 0x0000000000081947 */ /* 0x000fee0003800000 */
[----:B------:R0:W-:Y:S04]  /*0c90*/  STS [R6+UR4], R15 ;  /* 0x0000000f06007988 */ /* 0x0001e80008000804 */
[----:B------:R0:W-:Y:S02]  /*0ca0*/  STS [R6+UR4+0x20], R9 ;  /* 0x0000200906007988 */ /* 0x0001e40008000804 */
.L_x_1:
[----:B------:R-:W-:Y:S05]  /*0cb0*/  BSYNC.RECONVERGENT B0 ;  /* 0x0000000000007941 */ /* 0x000fea0003800200 */
.L_x_0:
[----:B------:R-:W-:Y:S04]  /*0cc0*/  BSSY.RECONVERGENT B0, `(.L_x_2) ;  /* 0x0000004000007945 */ /* 0x000fe80003800200 */
[----:B------:R-:W-:Y:S05]  /*0cd0*/  @P1 BRA `(.L_x_3) ;  /* 0x0000000000081947 */ /* 0x000fea0003800000 */
[----:B------:R1:W-:Y:S04]  /*0ce0*/  STS [R6+UR4+0x40], R11 ;  /* 0x0000400b06007988 */ /* 0x0003e80008000804 */
[----:B------:R1:W-:Y:S02]  /*0cf0*/  @!P1 STS [R6+UR4+0x60], R13 ;  /* 0x0000600d06009988 */ /* 0x0003e40008000804 */
.L_x_3:
[----:B------:R-:W-:Y:S05]  /*0d00*/  BSYNC.RECONVERGENT B0 ;  /* 0x0000000000007941 */ /* 0x000fea0003800200 */
.L_x_2:
[----:B------:R-:W-:Y:S01]  /*0d10*/  BAR.SYNC.DEFER_BLOCKING 0x0 ;  /* 0x0000000000007b1d */ /* 0x000fe20000010000 */
[----:B------:R-:W-:Y:S01]  /*0d20*/  LOP3.LUT P1, RZ, R3, 0x7, RZ, 0xc0, !PT ;  /* 0x0000000703ff7812 */ /* 0x000fe2000782c0ff */
[----:B------:R-:W-:Y:S01]  /*0d30*/  IMAD R0, R5, -0xb0, R0 ;  /* 0xffffff5005007824 */ /* 0x000fe200078e0200 */
[----:B------:R-:W-:Y:S02]  /*0d40*/  ISETP.EQ.AND P0, PT, R4, RZ, !P0 ;  /* 0x000000ff0400720c */ /* 0x000fe40004702270 */
[----:B------:R-:W-:Y:S01]  /*0d50*/  ISETP.LT.AND P1, PT, R3, 0x100, !P1 ;  /* 0x000001000300780c */ /* 0x000fe20004f21270 */
[----:B------:R-:W-:Y:S01]  /*0d60*/  IMAD R5, R5, 0x750, R0 ;  /* 0x0000075005057824 */ /* 0x000fe200078e0200 */
[----:B------:R-:W-:-:S04]  /*0d70*/  LOP3.LUT R3, R3, 0x7, RZ, 0xc0, !PT ;  /* 0x0000000703037812 */ /* 0x000fc800078ec0ff */
[----:B------:R-:W-:Y:S01]  /*0d80*/  LEA R3, R3, UR4, 0x4 ;  /* 0x0000000403037c11 */ /* 0x000fe2000f8e20ff */
[----:B01----:R-:W0:Y:S01]  /*0d90*/  @!P2 LDS R6, [R16+UR4] ;  /* 0x000000041006a984 */ /* 0x003e220008000800 */
[----:B-----5:R-:W-:-:S03]  /*0da0*/  FSETP.GEU.AND P2, PT, |R2|, 1.175494350822287508e-38, PT ;  /* 0x008000000200780b */ /* 0x020fc60003f4e200 */
[----:B0-----:R-:W0:Y:S02]  /*0db0*/  SHFL.BFLY PT, R9, R6, 0x4, 0x1f ;  /* 0x0c801f0006097f89 */ /* 0x001e2400000e0000 */
[----:B0-----:R-:W-:-:S05]  /*0dc0*/  FADD R11, R6, R9 ;  /* 0x00000009060b7221 */ /* 0x001fca0000000000 */
[----:B------:R-:W0:Y:S02]  /*0dd0*/  SHFL.BFLY PT, R8, R11, 0x2, 0x1f ;  /* 0x0c401f000b087f89 */ /* 0x000e2400000e0000 */
[----:B0-----:R-:W-:-:S05]  /*0de0*/  FADD R12, R11, R8 ;  /* 0x000000080b0c7221 */ /* 0x001fca0000000000 */
[----:B------:R-:W0:Y:S02]  /*0df0*/  SHFL.BFLY PT, R9, R12, 0x1, 0x1f ;  /* 0x0c201f000c097f89 */ /* 0x000e2400000e0000 */
[----:B0-----:R-:W-:Y:S01]  /*0e00*/  FADD R13, R12, R9 ;  /* 0x000000090c0d7221 */ /* 0x001fe20000000000 */
[----:B------:R-:W-:-:S04]  /*0e10*/  LEA R12, R17, UR4, 0x2 ;  /* 0x00000004110c7c11 */ /* 0x000fc8000f8e10ff */
[----:B------:R0:W-:Y:S01]  /*0e20*/  @P1 STS [R16+UR4], R13 ;  /* 0x0000000d10001988 */ /* 0x0001e20008000804 */
[----:B------:R-:W-:Y:S01]  /*0e30*/  BAR.SYNC.DEFER_BLOCKING 0x0 ;  /* 0x0000000000007b1d */ /* 0x000fe20000010000 */
[----:B------:R-:W-:Y:S01]  /*0e40*/  FSETP.GT.AND P1, PT, |R2|, 8.50705917302346158658e+37, PT ;  /* 0x7e8000000200780b */ /* 0x000fe20003f24200 */
[----:B0-----:R-:W-:-:S05]  /*0e50*/  IMAD.MOV.U32 R13, RZ, RZ, 0x3e800000 ;  /* 0x3e800000ff0d7424 */ /* 0x001fca00078e00ff */
[----:B------:R-:W-:-:S07]  /*0e60*/  FSEL R13, R13, 1, P1 ;  /* 0x3f8000000d0d7808 */ /* 0x000fce0000800000 */
[----:B------:R-:W-:Y:S01]  /*0e70*/  @P1 FMUL R2, R2, 0.25 ;  /* 0x3e80000002021820 */ /* 0x000fe20000400000 */
[----:B------:R-:W-:-:S03]  /*0e80*/  @!P2 FMUL R13, R13, 16777216 ;  /* 0x4b8000000d0da820 */ /* 0x000fc60000400000 */
[----:B------:R-:W-:Y:S01]  /*0e90*/  @!P2 FMUL R2, R2, 16777216 ;  /* 0x4b8000000202a820 */ /* 0x000fe20000400000 */
[----:B------:R-:W-:Y:S05]  /*0ea0*/  LDS R8, [R7+UR4] ;  /* 0x0000000407087984 */ /* 0x000fea0008000800 */
[----:B------:R-:W0:Y:S01]  /*0eb0*/  MUFU.RCP R2, R2 ;  /* 0x0000000200027308 */ /* 0x000e220000001000 */
[----:B------:R-:W-:Y:S04]  /*0ec0*/  LDS R9, [R7+UR4+0x20] ;  /* 0x0000200407097984 */ /* 0x000fe80008000800 */
[----:B------:R-:W-:Y:S04]  /*0ed0*/  LDS R10, [R7+UR4+0x40] ;  /* 0x00004004070a7984 */ /* 0x000fe80008000800 */
[----:B------:R1:W2:Y:S01]  /*0ee0*/  LDS R11, [R7+UR4+0x60] ;  /* 0x00006004070b7984 */ /* 0x0002a20008000800 */
[----:B------:R-:W-:Y:S01]  /*0ef0*/  BAR.SYNC.DEFER_BLOCKING 0x0 ;  /* 0x0000000000007b1d */ /* 0x000fe20000010000 */
[----:B0-----:R-:W-:-:S07]  /*0f00*/  FMUL R13, R2, R13 ;  /* 0x0000000d020d7220 */ /* 0x001fce0000400000 */
[----:B-1----:R-:W0:Y:S02]  /*0f10*/  LDC.64 R6, c[0x0][0x3b0] ;  /* 0x0000ec00ff067b82 */ /* 0x002e240000000a00 */
[----:B0-----:R-:W-:Y:S01]  /*0f20*/  IMAD.WIDE R4, R5, 0x4, R6 ;  /* 0x0000000405047825 */ /* 0x001fe200078e0206 */
[----:B--2---:R-:W-:Y:S05]  /*0f30*/  STS.128 [R3], R8 ;  /* 0x0000000803007388 */ /* 0x004fea0000000c00 */
[----:B------:R-:W-:Y:S06]  /*0f40*/  BAR.SYNC.DEFER_BLOCKING 0x0 ;  /* 0x0000000000007b1d */ /* 0x000fec0000010000 */
[----:B------:R-:W0:Y:S02]  /*0f50*/  LDS R12, [R12] ;  /* 0x000000000c0c7984 */ /* 0x000e240000000800 */
[----:B0-----:R-:W-:Y:S01]  /*0f60*/  FMUL R13, R12, R13 ;  /* 0x0000000d0c0d7220 */ /* 0x001fe20000400000 */
[----:B------:R-:W-:Y:S06]  /*0f70*/  @!P0 EXIT ;  /* 0x000000000000894d */ /* 0x000fec0003800000 */
[----:B------:R-:W-:Y:S01]  /*0f80*/  STG.E desc[UR6][R4.64], R13 ;  /* 0x0000000d04007986 */ /* 0x000fe2000c101906 */
[----:B------:R-:W-:Y:S05]  /*0f90*/  EXIT ;  /* 0x000000000000794d */ /* 0x000fea0003800000 */
.L_x_4:
[----:B------:R-:W-:-:S00]  /*0fa0*/  BRA `(.L_x_4) ;  /* 0xfffffffc00fc7947 */ /* 0x000fc0000383ffff */
[----:B------:R-:W-:-:S00]  /*0fb0*/  NOP ;  /* 0x0000000000007918 */ /* 0x000fc00000000000 */
        /* <DEDUP_REMOVED lines=12> */
.L_x_5:


//--------------------- .nv.shared.triton_        --------------------------
	.section	.nv.shared.triton_,"aw",@nobits
	.sectionflags	@""
	.align	16
	.zero		1024


//--------------------- .nv.shared.reserved.0     --------------------------
	.section	.nv.shared.reserved.0,"aw",@nobits
	.weak		__nv_reservedSMEM_offset_0_alias
	.size		__nv_reservedSMEM_offset_0_alias, 0, 64
	.other		__nv_reservedSMEM_offset_0_alias,@"STO_CUDA_RESERVED_SHARED STV_DEFAULT"
__nv_reservedSMEM_offset_0_alias:
	.zero		0
	.zero		64


//--------------------- .nv.constant0.triton_     --------------------------
	.section	.nv.constant0.triton_,"a",@progbits
	.sectionflags	@""
	.align	4
.nv.constant0.triton_:
	.zero		960


//--------------------- SYMBOLS --------------------------

	.type		.nv.reservedSmem.offset0,@object
	.size		.nv.reservedSmem.offset0,0x4
	.type		.nv.reservedSmem.cap,@object
	.size		.nv.reservedSmem.cap,0x4
